//
// Generated by NVIDIA NVVM Compiler
//
// Compiler Build ID: CL-36424714
// Cuda compilation tools, release 13.0, V13.0.88
// Based on NVVM 20.0.0
//

.version 9.0
.target sm_100
.address_size 64

	// .globl	_Z12matmulKernelPfS_S_iii

.visible .entry _Z12matmulKernelPfS_S_iii(
	.param .u64 .ptr .align 1 _Z12matmulKernelPfS_S_iii_param_0,
	.param .u64 .ptr .align 1 _Z12matmulKernelPfS_S_iii_param_1,
	.param .u64 .ptr .align 1 _Z12matmulKernelPfS_S_iii_param_2,
	.param .u32 _Z12matmulKernelPfS_S_iii_param_3,
	.param .u32 _Z12matmulKernelPfS_S_iii_param_4,
	.param .u32 _Z12matmulKernelPfS_S_iii_param_5
)
{
	.reg .pred 	%p<13>;
	.reg .b32 	%r<41>;
	.reg .b32 	%f<68>;
	.reg .b64 	%rd<53>;

	ld.param.u64 	%rd7, [_Z12matmulKernelPfS_S_iii_param_0];
	ld.param.u64 	%rd8, [_Z12matmulKernelPfS_S_iii_param_1];
	ld.param.u64 	%rd6, [_Z12matmulKernelPfS_S_iii_param_2];
	ld.param.u32 	%r18, [_Z12matmulKernelPfS_S_iii_param_3];
	ld.param.u32 	%r20, [_Z12matmulKernelPfS_S_iii_param_4];
	ld.param.u32 	%r19, [_Z12matmulKernelPfS_S_iii_param_5];
	cvta.to.global.u64 	%rd1, %rd8;
	cvta.to.global.u64 	%rd2, %rd7;
	mov.u32 	%r21, %ctaid.y;
	mov.u32 	%r22, %ntid.y;
	mov.u32 	%r23, %tid.y;
	mad.lo.s32 	%r1, %r21, %r22, %r23;
	mov.u32 	%r24, %ctaid.x;
	mov.u32 	%r25, %ntid.x;
	mov.u32 	%r26, %tid.x;
	mad.lo.s32 	%r2, %r24, %r25, %r26;
	setp.ge.s32 	%p1, %r1, %r20;
	setp.ge.s32 	%p2, %r2, %r19;
	or.pred  	%p3, %p1, %p2;
	@%p3 bra 	$L__BB0_14;
	setp.lt.s32 	%p4, %r18, 1;
	mov.f32 	%f67, 0f00000000;
	@%p4 bra 	$L__BB0_13;
	mul.lo.s32 	%r3, %r18, %r1;
	and.b32  	%r4, %r18, 7;
	setp.lt.u32 	%p5, %r18, 8;
	mov.f32 	%f67, 0f00000000;
	mov.b32 	%r39, 0;
	@%p5 bra 	$L__BB0_5;
	and.b32  	%r39, %r18, 2147483640;
	neg.s32 	%r37, %r39;
	shl.b32 	%r7, %r19, 3;
	mul.wide.u32 	%rd9, %r3, 4;
	add.s64 	%rd10, %rd9, %rd2;
	add.s64 	%rd52, %rd10, 16;
	mov.f32 	%f67, 0f00000000;
	mul.wide.s32 	%rd13, %r19, 4;
	mov.u32 	%r36, %r2;
$L__BB0_4:
	.pragma "nounroll";
	ld.global.f32 	%f17, [%rd52+-16];
	mul.wide.s32 	%rd11, %r36, 4;
	add.s64 	%rd12, %rd1, %rd11;
	ld.global.f32 	%f18, [%rd12];
	fma.rn.f32 	%f19, %f17, %f18, %f67;
	ld.global.f32 	%f20, [%rd52+-12];
	add.s64 	%rd14, %rd12, %rd13;
	ld.global.f32 	%f21, [%rd14];
	fma.rn.f32 	%f22, %f20, %f21, %f19;
	ld.global.f32 	%f23, [%rd52+-8];
	add.s64 	%rd15, %rd14, %rd13;
	ld.global.f32 	%f24, [%rd15];
	fma.rn.f32 	%f25, %f23, %f24, %f22;
	ld.global.f32 	%f26, [%rd52+-4];
	add.s64 	%rd16, %rd15, %rd13;
	ld.global.f32 	%f27, [%rd16];
	fma.rn.f32 	%f28, %f26, %f27, %f25;
	ld.global.f32 	%f29, [%rd52];
	add.s64 	%rd17, %rd16, %rd13;
	ld.global.f32 	%f30, [%rd17];
	fma.rn.f32 	%f31, %f29, %f30, %f28;
	ld.global.f32 	%f32, [%rd52+4];
	add.s64 	%rd18, %rd17, %rd13;
	ld.global.f32 	%f33, [%rd18];
	fma.rn.f32 	%f34, %f32, %f33, %f31;
	ld.global.f32 	%f35, [%rd52+8];
	add.s64 	%rd19, %rd18, %rd13;
	ld.global.f32 	%f36, [%rd19];
	fma.rn.f32 	%f37, %f35, %f36, %f34;
	ld.global.f32 	%f38, [%rd52+12];
	add.s64 	%rd20, %rd19, %rd13;
	ld.global.f32 	%f39, [%rd20];
	fma.rn.f32 	%f67, %f38, %f39, %f37;
	add.s32 	%r37, %r37, 8;
	add.s32 	%r36, %r36, %r7;
	add.s64 	%rd52, %rd52, 32;
	setp.ne.s32 	%p6, %r37, 0;
	@%p6 bra 	$L__BB0_4;
$L__BB0_5:
	setp.eq.s32 	%p7, %r4, 0;
	@%p7 bra 	$L__BB0_13;
	and.b32  	%r13, %r18, 3;
	setp.lt.u32 	%p8, %r4, 4;
	@%p8 bra 	$L__BB0_8;
	add.s32 	%r28, %r39, %r3;
	mul.wide.u32 	%rd21, %r28, 4;
	add.s64 	%rd22, %rd2, %rd21;
	ld.global.f32 	%f41, [%rd22];
	mad.lo.s32 	%r29, %r39, %r19, %r2;
	mul.wide.s32 	%rd23, %r29, 4;
	add.s64 	%rd24, %rd1, %rd23;
	ld.global.f32 	%f42, [%rd24];
	fma.rn.f32 	%f43, %f41, %f42, %f67;
	cvt.u64.u32 	%rd25, %r3;
	cvt.u64.u32 	%rd26, %r39;
	add.s64 	%rd27, %rd26, %rd25;
	shl.b64 	%rd28, %rd27, 2;
	add.s64 	%rd29, %rd2, %rd28;
	ld.global.f32 	%f44, [%rd29+4];
	mul.wide.s32 	%rd30, %r19, 4;
	add.s64 	%rd31, %rd24, %rd30;
	ld.global.f32 	%f45, [%rd31];
	fma.rn.f32 	%f46, %f44, %f45, %f43;
	ld.global.f32 	%f47, [%rd29+8];
	add.s64 	%rd32, %rd31, %rd30;
	ld.global.f32 	%f48, [%rd32];
	fma.rn.f32 	%f49, %f47, %f48, %f46;
	ld.global.f32 	%f50, [%rd29+12];
	add.s64 	%rd33, %rd32, %rd30;
	ld.global.f32 	%f51, [%rd33];
	fma.rn.f32 	%f67, %f50, %f51, %f49;
	add.s32 	%r39, %r39, 4;
$L__BB0_8:
	setp.eq.s32 	%p9, %r13, 0;
	@%p9 bra 	$L__BB0_13;
	setp.eq.s32 	%p10, %r13, 1;
	@%p10 bra 	$L__BB0_11;
	add.s32 	%r30, %r39, %r3;
	mul.wide.u32 	%rd34, %r30, 4;
	add.s64 	%rd35, %rd2, %rd34;
	ld.global.f32 	%f53, [%rd35];
	mad.lo.s32 	%r31, %r39, %r19, %r2;
	mul.wide.s32 	%rd36, %r31, 4;
	add.s64 	%rd37, %rd1, %rd36;
	ld.global.f32 	%f54, [%rd37];
	fma.rn.f32 	%f55, %f53, %f54, %f67;
	cvt.u64.u32 	%rd38, %r3;
	cvt.u64.u32 	%rd39, %r39;
	add.s64 	%rd40, %rd39, %rd38;
	shl.b64 	%rd41, %rd40, 2;
	add.s64 	%rd42, %rd2, %rd41;
	ld.global.f32 	%f56, [%rd42+4];
	mul.wide.s32 	%rd43, %r19, 4;
	add.s64 	%rd44, %rd37, %rd43;
	ld.global.f32 	%f57, [%rd44];
	fma.rn.f32 	%f67, %f56, %f57, %f55;
	add.s32 	%r39, %r39, 2;
$L__BB0_11:
	and.b32  	%r32, %r18, 1;
	setp.eq.b32 	%p11, %r32, 1;
	not.pred 	%p12, %p11;
	@%p12 bra 	$L__BB0_13;
	add.s32 	%r33, %r39, %r3;
	mul.wide.u32 	%rd45, %r33, 4;
	add.s64 	%rd46, %rd2, %rd45;
	ld.global.f32 	%f58, [%rd46];
	mad.lo.s32 	%r34, %r39, %r19, %r2;
	mul.wide.s32 	%rd47, %r34, 4;
	add.s64 	%rd48, %rd1, %rd47;
	ld.global.f32 	%f59, [%rd48];
	fma.rn.f32 	%f67, %f58, %f59, %f67;
$L__BB0_13:
	mad.lo.s32 	%r35, %r19, %r1, %r2;
	cvta.to.global.u64 	%rd49, %rd6;
	mul.wide.s32 	%rd50, %r35, 4;
	add.s64 	%rd51, %rd49, %rd50;
	st.global.f32 	[%rd51], %f67;
$L__BB0_14:
	ret;

}


// ===== COMPILED SASS (sm_100) =====

	.target	sm_100

	.elftype	@"ET_EXEC"


//--------------------- .note.nv.tkinfo           --------------------------
	.section	.note.nv.tkinfo,"",@"SHT_NOTE"
	.sectionflags	@"SHF_NOTE_NV_TKINFO"
	.tkinfo
        /*0018*/ 	.word	0x00000002
        /*0030*/ 	.string	""
        /*0030*/ 	.string	"ptxas"
        /*0030*/ 	.string	"Cuda compilation tools, release 13.0, V13.0.88"
        /*0030*/ 	.string	"Build cuda_13.0.r13.0/compiler.36424714_0"
        /*0030*/ 	.string	"-arch sm_100 -m 64 "



//--------------------- .note.nv.cuinfo           --------------------------
	.section	.note.nv.cuinfo,"",@"SHT_NOTE"
	.sectionflags	@"SHF_NOTE_NV_CUINFO"
        /*0018*/ 	.short	0x0002
        /*001a*/ 	.short	0x0064
        /*001c*/ 	.short	0x0082
	.zero		2


//--------------------- .nv.info                  --------------------------
	.section	.nv.info,"",@"SHT_CUDA_INFO"
	.align	4


	//----- nvinfo : EIATTR_REGCOUNT
	.align		4
        /*0000*/ 	.byte	0x04, 0x2f
        /*0002*/ 	.short	(.L_1 - .L_0)
	.align		4
.L_0:
        /*0004*/ 	.word	index@(_Z12matmulKernelPfS_S_iii)
        /*0008*/ 	.word	0x00000020


	//----- nvinfo : EIATTR_FRAME_SIZE
	.align		4
.L_1:
        /*000c*/ 	.byte	0x04, 0x11
        /*000e*/ 	.short	(.L_3 - .L_2)
	.align		4
.L_2:
        /*0010*/ 	.word	index@(_Z12matmulKernelPfS_S_iii)
        /*0014*/ 	.word	0x00000000


	//----- nvinfo : EIATTR_MIN_STACK_SIZE
	.align		4
.L_3:
        /*0018*/ 	.byte	0x04, 0x12
        /*001a*/ 	.short	(.L_5 - .L_4)
	.align		4
.L_4:
        /*001c*/ 	.word	index@(_Z12matmulKernelPfS_S_iii)
        /*0020*/ 	.word	0x00000000
.L_5:


//--------------------- .nv.compat                --------------------------
	.section	.nv.compat,"",@"SHT_CUDA_COMPAT_INFO"
	.align	4
        /*0000*/ 	.byte	0x02, 0x09, 0x00, 0x00, 0x02, 0x02, 0x01, 0x00, 0x02, 0x05, 0x05, 0x00, 0x03, 0x07, 0x01, 0x01
        /*0010*/ 	.byte	0x02, 0x03, 0x00, 0x00, 0x02, 0x06, 0x01, 0x00, 0x04, 0x0b, 0x08, 0x00, 0x09, 0x00, 0x00, 0x00
        /*0020*/ 	.byte	0x00, 0x00, 0x00, 0x00


//--------------------- .nv.info._Z12matmulKernelPfS_S_iii --------------------------
	.section	.nv.info._Z12matmulKernelPfS_S_iii,"",@"SHT_CUDA_INFO"
	.sectionflags	@""
	.align	4


	//----- nvinfo : EIATTR_CUDA_API_VERSION
	.align		4
        /*0000*/ 	.byte	0x04, 0x37
        /*0002*/ 	.short	(.L_7 - .L_6)
.L_6:
        /*0004*/ 	.word	0x00000082


	//----- nvinfo : EIATTR_KPARAM_INFO
	.align		4
.L_7:
        /*0008*/ 	.byte	0x04, 0x17
        /*000a*/ 	.short	(.L_9 - .L_8)
.L_8:
        /*000c*/ 	.word	0x00000000
        /*0010*/ 	.short	0x0005
        /*0012*/ 	.short	0x0020
        /*0014*/ 	.byte	0x00, 0xf0, 0x11, 0x00


	//----- nvinfo : EIATTR_KPARAM_INFO
	.align		4
.L_9:
        /*0018*/ 	.byte	0x04, 0x17
        /*001a*/ 	.short	(.L_11 - .L_10)
.L_10:
        /*001c*/ 	.word	0x00000000
        /*0020*/ 	.short	0x0004
        /*0022*/ 	.short	0x001c
        /*0024*/ 	.byte	0x00, 0xf0, 0x11, 0x00


	//----- nvinfo : EIATTR_KPARAM_INFO
	.align		4
.L_11:
        /*0028*/ 	.byte	0x04, 0x17
        /*002a*/ 	.short	(.L_13 - .L_12)
.L_12:
        /*002c*/ 	.word	0x00000000
        /*0030*/ 	.short	0x0003
        /*0032*/ 	.short	0x0018
        /*0034*/ 	.byte	0x00, 0xf0, 0x11, 0x00


	//----- nvinfo : EIATTR_KPARAM_INFO
	.align		4
.L_13:
        /*0038*/ 	.byte	0x04, 0x17
        /*003a*/ 	.short	(.L_15 - .L_14)
.L_14:
        /*003c*/ 	.word	0x00000000
        /*0040*/ 	.short	0x0002
        /*0042*/ 	.short	0x0010
        /*0044*/ 	.byte	0x00, 0xf5, 0x21, 0x00


	//----- nvinfo : EIATTR_KPARAM_INFO
	.align		4
.L_15:
        /*0048*/ 	.byte	0x04, 0x17
        /*004a*/ 	.short	(.L_17 - .L_16)
.L_16:
        /*004c*/ 	.word	0x00000000
        /*0050*/ 	.short	0x0001
        /*0052*/ 	.short	0x0008
        /*0054*/ 	.byte	0x00, 0xf5, 0x21, 0x00


	//----- nvinfo : EIATTR_KPARAM_INFO
	.align		4
.L_17:
        /*0058*/ 	.byte	0x04, 0x17
        /*005a*/ 	.short	(.L_19 - .L_18)
.L_18:
        /*005c*/ 	.word	0x00000000
        /*0060*/ 	.short	0x0000
        /*0062*/ 	.short	0x0000
        /*0064*/ 	.byte	0x00, 0xf5, 0x21, 0x00


	//----- nvinfo : EIATTR_SPARSE_MMA_MASK
	.align		4
.L_19:
        /*0068*/ 	.byte	0x03, 0x50
        /*006a*/ 	.short	0x0000


	//----- nvinfo : EIATTR_MAXREG_COUNT
	.align		4
        /*006c*/ 	.byte	0x03, 0x1b
        /*006e*/ 	.short	0x00ff


	//----- nvinfo : EIATTR_MERCURY_ISA_VERSION
	.align		4
        /*0070*/ 	.byte	0x03, 0x5f
        /*0072*/ 	.short	0x0101


	//----- nvinfo : EIATTR_VRC_CTA_INIT_COUNT
	.align		4
        /*0074*/ 	.byte	0x02, 0x4a
	.zero		1
	.zero		1


	//----- nvinfo : EIATTR_EXIT_INSTR_OFFSETS
	.align		4
        /*0078*/ 	.byte	0x04, 0x1c
        /*007a*/ 	.short	(.L_21 - .L_20)


	//   ....[0]....
.L_20:
        /*007c*/ 	.word	0x000000d0


	//   ....[1]....
        /*0080*/ 	.word	0x000008f0


	//----- nvinfo : EIATTR_CBANK_PARAM_SIZE
	.align		4
.L_21:
        /*0084*/ 	.byte	0x03, 0x19
        /*0086*/ 	.short	0x0024


	//----- nvinfo : EIATTR_PARAM_CBANK
	.align		4
        /*0088*/ 	.byte	0x04, 0x0a
        /*008a*/ 	.short	(.L_23 - .L_22)
	.align		4
.L_22:
        /*008c*/ 	.word	index@(.nv.constant0._Z12matmulKernelPfS_S_iii)
        /*0090*/ 	.short	0x0380
        /*0092*/ 	.short	0x0024


	//----- nvinfo : EIATTR_SW_WAR
	.align		4
.L_23:
        /*0094*/ 	.byte	0x04, 0x36
        /*0096*/ 	.short	(.L_25 - .L_24)
.L_24:
        /*0098*/ 	.word	0x00000008
.L_25:


//--------------------- .nv.callgraph             --------------------------
	.section	.nv.callgraph,"",@"SHT_CUDA_CALLGRAPH"
	.align	4
	.sectionentsize	8
	.align		4
        /*0000*/ 	.word	0x00000000
	.align		4
        /*0004*/ 	.word	0xffffffff
	.align		4
        /*0008*/ 	.word	0x00000000
	.align		4
        /*000c*/ 	.word	0xfffffffe
	.align		4
        /*0010*/ 	.word	0x00000000
	.align		4
        /*0014*/ 	.word	0xfffffffd
	.align		4
        /*0018*/ 	.word	0x00000000
	.align		4
        /*001c*/ 	.word	0xfffffffc


//--------------------- .text._Z12matmulKernelPfS_S_iii --------------------------
	.section	.text._Z12matmulKernelPfS_S_iii,"ax",@progbits
	.align	128
        .global         _Z12matmulKernelPfS_S_iii
        .type           _Z12matmulKernelPfS_S_iii,@function
        .size           _Z12matmulKernelPfS_S_iii,(.L_x_5 - _Z12matmulKernelPfS_S_iii)
        .other          _Z12matmulKernelPfS_S_iii,@"STO_CUDA_ENTRY STV_DEFAULT"
_Z12matmulKernelPfS_S_iii:
.text._Z12matmulKernelPfS_S_iii:
[----:B------:R-:W-:Y:S01]  /*0000*/  LDC R1, c[0x0][0x37c] ;  /* 0x0000df00ff017b82 */ /* 0x000fe20000000800 */
[----:B------:R-:W0:Y:S07]  /*0010*/  S2R R5, SR_TID.X ;  /* 0x0000000000057919 */ /* 0x000e2e0000002100 */
[----:B------:R-:W1:Y:S01]  /*0020*/  LDC R16, c[0x0][0x364] ;  /* 0x0000d900ff107b82 */ /* 0x000e620000000800 */
[----:B------:R-:W2:Y:S01]  /*0030*/  LDCU UR6, c[0x0][0x39c] ;  /* 0x00007380ff0677ac */ /* 0x000ea20008000800 */
[----:B------:R-:W1:Y:S06]  /*0040*/  S2R R3, SR_TID.Y ;  /* 0x0000000000037919 */ /* 0x000e6c0000002200 */
[----:B------:R-:W0:Y:S08]  /*0050*/  S2UR UR5, SR_CTAID.X ;  /* 0x00000000000579c3 */ /* 0x000e300000002500 */
[----:B------:R-:W0:Y:S08]  /*0060*/  LDC R0, c[0x0][0x360] ;  /* 0x0000d800ff007b82 */ /* 0x000e300000000800 */
[----:B------:R-:W1:Y:S08]  /*0070*/  S2UR UR4, SR_CTAID.Y ;  /* 0x00000000000479c3 */ /* 0x000e700000002600 */
[----:B------:R-:W3:Y:S01]  /*0080*/  LDC R17, c[0x0][0x3a0] ;  /* 0x0000e800ff117b82 */ /* 0x000ee20000000800 */
[----:B0-----:R-:W-:-:S02]  /*0090*/  IMAD R0, R0, UR5, R5 ;  /* 0x0000000500007c24 */ /* 0x001fc4000f8e0205 */
[----:B-1----:R-:W-:-:S03]  /*00a0*/  IMAD R16, R16, UR4, R3 ;  /* 0x0000000410107c24 */ /* 0x002fc6000f8e0203 */
[----:B---3--:R-:W-:-:S04]  /*00b0*/  ISETP.GE.AND P0, PT, R0, R17, PT ;  /* 0x000000110000720c */ /* 0x008fc80003f06270 */
[----:B--2---:R-:W-:-:S13]  /*00c0*/  ISETP.GE.OR P0, PT, R16, UR6, P0 ;  /* 0x0000000610007c0c */ /* 0x004fda0008706670 */
[----:B------:R-:W-:Y:S05]  /*00d0*/  @P0 EXIT ;  /* 0x000000000000094d */ /* 0x000fea0003800000 */
[----:B------:R-:W0:Y:S01]  /*00e0*/  LDC R19, c[0x0][0x398] ;  /* 0x0000e600ff137b82 */ /* 0x000e220000000800 */
[----:B------:R-:W1:Y:S01]  /*00f0*/  LDCU.64 UR4, c[0x0][0x358] ;  /* 0x00006b00ff0477ac */ /* 0x000e620008000a00 */
[----:B------:R-:W-:Y:S01]  /*0100*/  HFMA2 R24, -RZ, RZ, 0, 0 ;  /* 0x00000000ff187431 */ /* 0x000fe200000001ff */
[----:B0-----:R-:W-:-:S13]  /*0110*/  ISETP.GE.AND P0, PT, R19, 0x1, PT ;  /* 0x000000011300780c */ /* 0x001fda0003f06270 */
[----:B-1----:R-:W-:Y:S05]  /*0120*/  @!P0 BRA `(.L_x_0) ;  /* 0x0000000400e08947 */ /* 0x002fea0003800000 */
[C---:B------:R-:W-:Y:S01]  /*0130*/  ISETP.GE.U32.AND P1, PT, R19.reuse, 0x8, PT ;  /* 0x000000081300780c */ /* 0x040fe20003f26070 */
[----:B------:R-:W-:Y:S01]  /*0140*/  IMAD R20, R16, R19, RZ ;  /* 0x0000001310147224 */ /* 0x000fe200078e02ff */
[----:B------:R-:W-:Y:S02]  /*0150*/  LOP3.LUT R27, R19, 0x7, RZ, 0xc0, !PT ;  /* 0x00000007131b7812 */ /* 0x000fe400078ec0ff */
[----:B------:R-:W-:Y:S02]  /*0160*/  MOV R24, RZ ;  /* 0x000000ff00187202 */ /* 0x000fe40000000f00 */
[----:B------:R-:W-:Y:S02]  /*0170*/  ISETP.NE.AND P0, PT, R27, RZ, PT ;  /* 0x000000ff1b00720c */ /* 0x000fe40003f05270 */
[----:B------:R-:W-:-:S05]  /*0180*/  MOV R21, RZ ;  /* 0x000000ff00157202 */ /* 0x000fca0000000f00 */
[----:B------:R-:W-:Y:S06]  /*0190*/  @!P1 BRA `(.L_x_1) ;  /* 0x0000000000c49947 */ /* 0x000fec0003800000 */
[----:B------:R-:W0:Y:S01]  /*01a0*/  LDC.64 R2, c[0x0][0x380] ;  /* 0x0000e000ff027b82 */ /* 0x000e220000000a00 */
[----:B------:R-:W-:Y:S02]  /*01b0*/  LOP3.LUT R21, R19, 0x7ffffff8, RZ, 0xc0, !PT ;  /* 0x7ffffff813157812 */ /* 0x000fe400078ec0ff */
[----:B------:R-:W-:Y:S02]  /*01c0*/  MOV R24, RZ ;  /* 0x000000ff00187202 */ /* 0x000fe40000000f00 */
[----:B------:R-:W-:Y:S02]  /*01d0*/  MOV R18, R0 ;  /* 0x0000000000127202 */ /* 0x000fe40000000f00 */
[----:B------:R-:W-:Y:S01]  /*01e0*/  IADD3 R22, PT, PT, -R21, RZ, RZ ;  /* 0x000000ff15167210 */ /* 0x000fe20007ffe1ff */
[----:B0-----:R-:W-:-:S03]  /*01f0*/  IMAD.WIDE.U32 R2, R20, 0x4, R2 ;  /* 0x0000000414027825 */ /* 0x001fc600078e0002 */
[----:B------:R-:W-:-:S04]  /*0200*/  IADD3 R4, P1, PT, R2, 0x10, RZ ;  /* 0x0000001002047810 */ /* 0x000fc80007f3e0ff */
[----:B------:R-:W-:-:S09]  /*0210*/  IADD3.X R5, PT, PT, RZ, R3, RZ, P1, !PT ;  /* 0x00000003ff057210 */ /* 0x000fd20000ffe4ff */
.L_x_2:
[----:B------:R-:W0:Y:S01]  /*0220*/  LDC.64 R14, c[0x0][0x388] ;  /* 0x0000e200ff0e7b82 */ /* 0x000e220000000a00 */
[----:B------:R-:W-:Y:S02]  /*0230*/  MOV R2, R4 ;  /* 0x0000000400027202 */ /* 0x000fe40000000f00 */
[----:B------:R-:W-:-:S05]  /*0240*/  MOV R3, R5 ;  /* 0x0000000500037202 */ /* 0x000fca0000000f00 */
[----:B------:R-:W2:Y:S04]  /*0250*/  LDG.E R25, desc[UR4][R2.64+-0x10] ;  /* 0xfffff00402197981 */ /* 0x000ea8000c1e1900 */
[----:B------:R-:W3:Y:S04]  /*0260*/  LDG.E R23, desc[UR4][R2.64+-0xc] ;  /* 0xfffff40402177981 */ /* 0x000ee8000c1e1900 */
[----:B------:R-:W4:Y:S04]  /*0270*/  LDG.E R29, desc[UR4][R2.64+-0x8] ;  /* 0xfffff804021d7981 */ /* 0x000f28000c1e1900 */
[----:B------:R-:W5:Y:S01]  /*0280*/  LDG.E R28, desc[UR4][R2.64+-0x4] ;  /* 0xfffffc04021c7981 */ /* 0x000f62000c1e1900 */
[----:B0-----:R-:W-:-:S05]  /*0290*/  IMAD.WIDE R14, R18, 0x4, R14 ;  /* 0x00000004120e7825 */ /* 0x001fca00078e020e */
[----:B------:R0:W2:Y:S01]  /*02a0*/  LDG.E R26, desc[UR4][R14.64] ;  /* 0x000000040e1a7981 */ /* 0x0000a2000c1e1900 */
[----:B------:R-:W-:-:S04]  /*02b0*/  IMAD.WIDE R12, R17, 0x4, R14 ;  /* 0x00000004110c7825 */ /* 0x000fc800078e020e */
[C---:B------:R-:W-:Y:S02]  /*02c0*/  IMAD.WIDE R4, R17.reuse, 0x4, R12 ;  /* 0x0000000411047825 */ /* 0x040fe400078e020c */
[----:B------:R-:W3:Y:S02]  /*02d0*/  LDG.E R12, desc[UR4][R12.64] ;  /* 0x000000040c0c7981 */ /* 0x000ee4000c1e1900 */
[C---:B------:R-:W-:Y:S02]  /*02e0*/  IMAD.WIDE R8, R17.reuse, 0x4, R4 ;  /* 0x0000000411087825 */ /* 0x040fe400078e0204 */
[----:B------:R-:W4:Y:S02]  /*02f0*/  LDG.E R4, desc[UR4][R4.64] ;  /* 0x0000000404047981 */ /* 0x000f24000c1e1900 */
[C---:B------:R-:W-:Y:S02]  /*0300*/  IMAD.WIDE R6, R17.reuse, 0x4, R8 ;  /* 0x0000000411067825 */ /* 0x040fe400078e0208 */
[----:B------:R-:W5:Y:S02]  /*0310*/  LDG.E R8, desc[UR4][R8.64] ;  /* 0x0000000408087981 */ /* 0x000f64000c1e1900 */
[----:B------:R-:W-:-:S02]  /*0320*/  IMAD.WIDE R10, R17, 0x4, R6 ;  /* 0x00000004110a7825 */ /* 0x000fc400078e0206 */
[----:B------:R-:W5:Y:S04]  /*0330*/  LDG.E R5, desc[UR4][R2.64] ;  /* 0x0000000402057981 */ /* 0x000f68000c1e1900 */
[----:B------:R-:W5:Y:S01]  /*0340*/  LDG.E R6, desc[UR4][R6.64] ;  /* 0x0000000406067981 */ /* 0x000f62000c1e1900 */
[----:B0-----:R-:W-:-:S03]  /*0350*/  IMAD.WIDE R14, R17, 0x4, R10 ;  /* 0x00000004110e7825 */ /* 0x001fc600078e020a */
[----:B------:R-:W5:Y:S04]  /*0360*/  LDG.E R10, desc[UR4][R10.64] ;  /* 0x000000040a0a7981 */ /* 0x000f68000c1e1900 */
[----:B------:R-:W5:Y:S04]  /*0370*/  LDG.E R13, desc[UR4][R14.64] ;  /* 0x000000040e0d7981 */ /* 0x000f68000c1e1900 */
[----:B------:R-:W5:Y:S04]  /*0380*/  LDG.E R7, desc[UR4][R2.64+0x4] ;  /* 0x0000040402077981 */ /* 0x000f68000c1e1900 */
[----:B------:R-:W5:Y:S01]  /*0390*/  LDG.E R9, desc[UR4][R2.64+0xc] ;  /* 0x00000c0402097981 */ /* 0x000f62000c1e1900 */
[----:B--2---:R-:W-:Y:S01]  /*03a0*/  FFMA R26, R25, R26, R24 ;  /* 0x0000001a191a7223 */ /* 0x004fe20000000018 */
[----:B------:R-:W-:-:S02]  /*03b0*/  IMAD.WIDE R24, R17, 0x4, R14 ;  /* 0x0000000411187825 */ /* 0x000fc400078e020e */
[----:B------:R-:W2:Y:S04]  /*03c0*/  LDG.E R14, desc[UR4][R2.64+0x8] ;  /* 0x00000804020e7981 */ /* 0x000ea8000c1e1900 */
[----:B------:R-:W2:Y:S01]  /*03d0*/  LDG.E R24, desc[UR4][R24.64] ;  /* 0x0000000418187981 */ /* 0x000ea2000c1e1900 */
[----:B---3--:R-:W-:Y:S01]  /*03e0*/  FFMA R12, R23, R12, R26 ;  /* 0x0000000c170c7223 */ /* 0x008fe2000000001a */
[----:B------:R-:W-:-:S03]  /*03f0*/  IADD3 R22, PT, PT, R22, 0x8, RZ ;  /* 0x0000000816167810 */ /* 0x000fc60007ffe0ff */
[----:B----4-:R-:W-:Y:S01]  /*0400*/  FFMA R29, R29, R4, R12 ;  /* 0x000000041d1d7223 */ /* 0x010fe2000000000c */
[----:B------:R-:W-:-:S03]  /*0410*/  ISETP.NE.AND P1, PT, R22, RZ, PT ;  /* 0x000000ff1600720c */ /* 0x000fc60003f25270 */
[----:B-----5:R-:W-:Y:S01]  /*0420*/  FFMA R8, R28, R8, R29 ;  /* 0x000000081c087223 */ /* 0x020fe2000000001d */
[----:B------:R-:W-:-:S03]  /*0430*/  IADD3 R4, P2, PT, R2, 0x20, RZ ;  /* 0x0000002002047810 */ /* 0x000fc60007f5e0ff */
[----:B------:R-:W-:Y:S01]  /*0440*/  FFMA R6, R5, R6, R8 ;  /* 0x0000000605067223 */ /* 0x000fe20000000008 */
[----:B------:R-:W-:Y:S02]  /*0450*/  IADD3.X R5, PT, PT, RZ, R3, RZ, P2, !PT ;  /* 0x00000003ff057210 */ /* 0x000fe400017fe4ff */
[----:B------:R-:W-:Y:S01]  /*0460*/  LEA R18, R17, R18, 0x3 ;  /* 0x0000001211127211 */ /* 0x000fe200078e18ff */
[----:B------:R-:W-:-:S04]  /*0470*/  FFMA R7, R7, R10, R6 ;  /* 0x0000000a07077223 */ /* 0x000fc80000000006 */
[----:B--2---:R-:W-:-:S04]  /*0480*/  FFMA R14, R14, R13, R7 ;  /* 0x0000000d0e0e7223 */ /* 0x004fc80000000007 */
[----:B------:R-:W-:Y:S01]  /*0490*/  FFMA R24, R9, R24, R14 ;  /* 0x0000001809187223 */ /* 0x000fe2000000000e */
[----:B------:R-:W-:Y:S06]  /*04a0*/  @P1 BRA `(.L_x_2) ;  /* 0xfffffffc005c1947 */ /* 0x000fec000383ffff */
.L_x_1:
[----:B------:R-:W-:Y:S05]  /*04b0*/  @!P0 BRA `(.L_x_0) ;  /* 0x0000000000fc8947 */ /* 0x000fea0003800000 */
[----:B------:R-:W-:Y:S02]  /*04c0*/  ISETP.GE.U32.AND P1, PT, R27, 0x4, PT ;  /* 0x000000041b00780c */ /* 0x000fe40003f26070 */
[----:B------:R-:W-:-:S04]  /*04d0*/  LOP3.LUT R14, R19, 0x3, RZ, 0xc0, !PT ;  /* 0x00000003130e7812 */ /* 0x000fc800078ec0ff */
[----:B------:R-:W-:-:S07]  /*04e0*/  ISETP.NE.AND P0, PT, R14, RZ, PT ;  /* 0x000000ff0e00720c */ /* 0x000fce0003f05270 */
[----:B------:R-:W-:Y:S06]  /*04f0*/  @!P1 BRA `(.L_x_3) ;  /* 0x00000000006c9947 */ /* 0x000fec0003800000 */
[----:B------:R-:W0:Y:S01]  /*0500*/  LDC.64 R4, c[0x0][0x388] ;  /* 0x0000e200ff047b82 */ /* 0x000e220000000a00 */
[----:B------:R-:W1:Y:S01]  /*0510*/  LDCU.64 UR6, c[0x0][0x380] ;  /* 0x00007000ff0677ac */ /* 0x000e620008000a00 */
[----:B------:R-:W-:Y:S01]  /*0520*/  IMAD R7, R21, R17, R0 ;  /* 0x0000001115077224 */ /* 0x000fe200078e0200 */
[CC--:B------:R-:W-:Y:S02]  /*0530*/  IADD3 R3, PT, PT, R20.reuse, R21.reuse, RZ ;  /* 0x0000001514037210 */ /* 0x0c0fe40007ffe0ff */
[----:B------:R-:W-:-:S03]  /*0540*/  IADD3 R8, P1, PT, R20, R21, RZ ;  /* 0x0000001514087210 */ /* 0x000fc60007f3e0ff */
[----:B------:R-:W2:Y:S01]  /*0550*/  LDC.64 R12, c[0x0][0x380] ;  /* 0x0000e000ff0c7b82 */ /* 0x000ea20000000a00 */
[----:B0-----:R-:W-:-:S04]  /*0560*/  IMAD.WIDE R4, R7, 0x4, R4 ;  /* 0x0000000407047825 */ /* 0x001fc800078e0204 */
[----:B------:R-:W-:Y:S02]  /*0570*/  IMAD.WIDE R6, R17, 0x4, R4 ;  /* 0x0000000411067825 */ /* 0x000fe400078e0204 */
[----:B------:R-:W3:Y:S02]  /*0580*/  LDG.E R4, desc[UR4][R4.64] ;  /* 0x0000000404047981 */ /* 0x000ee4000c1e1900 */
[----:B--2---:R-:W-:Y:S01]  /*0590*/  IMAD.WIDE.U32 R12, R3, 0x4, R12 ;  /* 0x00000004030c7825 */ /* 0x004fe200078e000c */
[----:B------:R-:W-:Y:S02]  /*05a0*/  IADD3.X R3, PT, PT, RZ, RZ, RZ, P1, !PT ;  /* 0x000000ffff037210 */ /* 0x000fe40000ffe4ff */
[----:B-1----:R-:W-:-:S03]  /*05b0*/  LEA R2, P1, R8, UR6, 0x2 ;  /* 0x0000000608027c11 */ /* 0x002fc6000f8210ff */
[----:B------:R-:W3:Y:S01]  /*05c0*/  LDG.E R13, desc[UR4][R12.64] ;  /* 0x000000040c0d7981 */ /* 0x000ee2000c1e1900 */
[----:B------:R-:W-:Y:S01]  /*05d0*/  LEA.HI.X R3, R8, UR7, R3, 0x2, P1 ;  /* 0x0000000708037c11 */ /* 0x000fe200088f1403 */
[C---:B------:R-:W-:Y:S02]  /*05e0*/  IMAD.WIDE R8, R17.reuse, 0x4, R6 ;  /* 0x0000000411087825 */ /* 0x040fe400078e0206 */
[----:B------:R-:W2:Y:S04]  /*05f0*/  LDG.E R6, desc[UR4][R6.64] ;  /* 0x0000000406067981 */ /* 0x000ea8000c1e1900 */
[----:B------:R-:W2:Y:S01]  /*0600*/  LDG.E R15, desc[UR4][R2.64+0x4] ;  /* 0x00000404020f7981 */ /* 0x000ea2000c1e1900 */
[----:B------:R-:W-:-:S03]  /*0610*/  IMAD.WIDE R10, R17, 0x4, R8 ;  /* 0x00000004110a7825 */ /* 0x000fc600078e0208 */
[----:B------:R-:W4:Y:S04]  /*0620*/  LDG.E R22, desc[UR4][R8.64] ;  /* 0x0000000408167981 */ /* 0x000f28000c1e1900 */
[----:B------:R-:W4:Y:S04]  /*0630*/  LDG.E R18, desc[UR4][R2.64+0x8] ;  /* 0x0000080402127981 */ /* 0x000f28000c1e1900 */
[----:B------:R-:W5:Y:S04]  /*0640*/  LDG.E R26, desc[UR4][R2.64+0xc] ;  /* 0x00000c04021a7981 */ /* 0x000f68000c1e1900 */
[----:B------:R-:W5:Y:S01]  /*0650*/  LDG.E R10, desc[UR4][R10.64] ;  /* 0x000000040a0a7981 */ /* 0x000f62000c1e1900 */
[----:B------:R-:W-:Y:S01]  /*0660*/  IADD3 R21, PT, PT, R21, 0x4, RZ ;  /* 0x0000000415157810 */ /* 0x000fe20007ffe0ff */
[----:B---3--:R-:W-:-:S04]  /*0670*/  FFMA R24, R13, R4, R24 ;  /* 0x000000040d187223 */ /* 0x008fc80000000018 */
[----:B--2---:R-:W-:-:S04]  /*0680*/  FFMA R15, R15, R6, R24 ;  /* 0x000000060f0f7223 */ /* 0x004fc80000000018 */
[----:B----4-:R-:W-:-:S04]  /*0690*/  FFMA R15, R18, R22, R15 ;  /* 0x00000016120f7223 */ /* 0x010fc8000000000f */
[----:B-----5:R-:W-:-:S07]  /*06a0*/  FFMA R24, R26, R10, R15 ;  /* 0x0000000a1a187223 */ /* 0x020fce000000000f */
.L_x_3:
[----:B------:R-:W-:Y:S05]  /*06b0*/  @!P0 BRA `(.L_x_0) ;  /* 0x00000000007c8947 */ /* 0x000fea0003800000 */
[----:B------:R-:W-:Y:S01]  /*06c0*/  ISETP.NE.AND P1, PT, R14, 0x1, PT ;  /* 0x000000010e00780c */ /* 0x000fe20003f25270 */
[----:B------:R-:W0:Y:S01]  /*06d0*/  LDC.64 R10, c[0x0][0x380] ;  /* 0x0000e000ff0a7b82 */ /* 0x000e220000000a00 */
[----:B------:R-:W-:-:S04]  /*06e0*/  LOP3.LUT R19, R19, 0x1, RZ, 0xc0, !PT ;  /* 0x0000000113137812 */ /* 0x000fc800078ec0ff */
[----:B------:R-:W-:-:S03]  /*06f0*/  ISETP.NE.U32.AND P0, PT, R19, 0x1, PT ;  /* 0x000000011300780c */ /* 0x000fc60003f05070 */
[----:B------:R-:W1:Y:S04]  /*0700*/  LDC.64 R8, c[0x0][0x388] ;  /* 0x0000e200ff087b82 */ /* 0x000e680000000a00 */
[CC--:B------:R-:W-:Y:S02]  /*0710*/  @P1 IADD3 R13, PT, PT, R20.reuse, R21.reuse, RZ ;  /* 0x00000015140d1210 */ /* 0x0c0fe40007ffe0ff */
[----:B------:R-:W-:Y:S02]  /*0720*/  @P1 IADD3 R12, P2, PT, R20, R21, RZ ;  /* 0x00000015140c1210 */ /* 0x000fe40007f5e0ff */
[----:B------:R-:W2:Y:S02]  /*0730*/  @P1 LDC.64 R2, c[0x0][0x380] ;  /* 0x0000e000ff021b82 */ /* 0x000ea40000000a00 */
[----:B------:R-:W-:-:S06]  /*0740*/  @P1 IADD3.X R14, PT, PT, RZ, RZ, RZ, P2, !PT ;  /* 0x000000ffff0e1210 */ /* 0x000fcc00017fe4ff */
[----:B------:R-:W3:Y:S01]  /*0750*/  LDC.64 R4, c[0x0][0x380] ;  /* 0x0000e000ff047b82 */ /* 0x000ee20000000a00 */
[----:B0-----:R-:W-:-:S04]  /*0760*/  @P1 IMAD.WIDE.U32 R10, R13, 0x4, R10 ;  /* 0x000000040d0a1825 */ /* 0x001fc800078e000a */
[C---:B------:R-:W-:Y:S01]  /*0770*/  @P1 IMAD R13, R21.reuse, R17, R0 ;  /* 0x00000011150d1224 */ /* 0x040fe200078e0200 */
[----:B------:R-:W-:Y:S01]  /*0780*/  @P1 IADD3 R21, PT, PT, R21, 0x2, RZ ;  /* 0x0000000215151810 */ /* 0x000fe20007ffe0ff */
[----:B------:R-:W4:Y:S01]  /*0790*/  @P1 LDG.E R11, desc[UR4][R10.64] ;  /* 0x000000040a0b1981 */ /* 0x000f22000c1e1900 */
[----:B------:R-:W0:Y:S01]  /*07a0*/  LDC.64 R6, c[0x0][0x388] ;  /* 0x0000e200ff067b82 */ /* 0x000e220000000a00 */
[----:B-1----:R-:W-:Y:S01]  /*07b0*/  @P1 IMAD.WIDE R8, R13, 0x4, R8 ;  /* 0x000000040d081825 */ /* 0x002fe200078e0208 */
[----:B------:R-:W-:Y:S02]  /*07c0*/  @!P0 IADD3 R15, PT, PT, R20, R21, RZ ;  /* 0x00000015140f8210 */ /* 0x000fe40007ffe0ff */
[----:B--2---:R-:W-:Y:S01]  /*07d0*/  @P1 LEA R2, P2, R12, R2, 0x2 ;  /* 0x000000020c021211 */ /* 0x004fe200078410ff */
[----:B------:R-:W-:-:S03]  /*07e0*/  @!P0 IMAD R21, R21, R17, R0 ;  /* 0x0000001115158224 */ /* 0x000fc600078e0200 */
[----:B------:R-:W-:Y:S01]  /*07f0*/  @P1 LEA.HI.X R3, R12, R3, R14, 0x2, P2 ;  /* 0x000000030c031211 */ /* 0x000fe200010f140e */
[----:B------:R-:W-:Y:S01]  /*0800*/  @P1 IMAD.WIDE R12, R17, 0x4, R8 ;  /* 0x00000004110c1825 */ /* 0x000fe200078e0208 */
[----:B------:R-:W4:Y:S03]  /*0810*/  @P1 LDG.E R14, desc[UR4][R8.64] ;  /* 0x00000004080e1981 */ /* 0x000f26000c1e1900 */
[----:B---3--:R-:W-:Y:S01]  /*0820*/  @!P0 IMAD.WIDE.U32 R4, R15, 0x4, R4 ;  /* 0x000000040f048825 */ /* 0x008fe200078e0004 */
[----:B------:R-:W2:Y:S04]  /*0830*/  @P1 LDG.E R2, desc[UR4][R2.64+0x4] ;  /* 0x0000040402021981 */ /* 0x000ea8000c1e1900 */
[----:B------:R-:W2:Y:S01]  /*0840*/  @P1 LDG.E R12, desc[UR4][R12.64] ;  /* 0x000000040c0c1981 */ /* 0x000ea2000c1e1900 */
[----:B0-----:R-:W-:-:S03]  /*0850*/  @!P0 IMAD.WIDE R6, R21, 0x4, R6 ;  /* 0x0000000415068825 */ /* 0x001fc600078e0206 */
[----:B------:R-:W3:Y:S04]  /*0860*/  @!P0 LDG.E R5, desc[UR4][R4.64] ;  /* 0x0000000404058981 */ /* 0x000ee8000c1e1900 */
[----:B------:R-:W3:Y:S01]  /*0870*/  @!P0 LDG.E R6, desc[UR4][R6.64] ;  /* 0x0000000406068981 */ /* 0x000ee2000c1e1900 */
[----:B----4-:R-:W-:-:S04]  /*0880*/  @P1 FFMA R11, R11, R14, R24 ;  /* 0x0000000e0b0b1223 */ /* 0x010fc80000000018 */
[----:B--2---:R-:W-:-:S04]  /*0890*/  @P1 FFMA R24, R2, R12, R11 ;  /* 0x0000000c02181223 */ /* 0x004fc8000000000b */
[----:B---3--:R-:W-:-:S07]  /*08a0*/  @!P0 FFMA R24, R5, R6, R24 ;  /* 0x0000000605188223 */ /* 0x008fce0000000018 */
.L_x_0:
[----:B------:R-:W0:Y:S01]  /*08b0*/  LDC.64 R2, c[0x0][0x390] ;  /* 0x0000e400ff027b82 */ /* 0x000e220000000a00 */
[----:B------:R-:W-:-:S04]  /*08c0*/  IMAD R17, R16, R17, R0 ;  /* 0x0000001110117224 */ /* 0x000fc800078e0200 */
[----:B0-----:R-:W-:-:S05]  /*08d0*/  IMAD.WIDE R2, R17, 0x4, R2 ;  /* 0x0000000411027825 */ /* 0x001fca00078e0202 */
[----:B------:R-:W-:Y:S01]  /*08e0*/  STG.E desc[UR4][R2.64], R24 ;  /* 0x0000001802007986 */ /* 0x000fe2000c101904 */
[----:B------:R-:W-:Y:S05]  /*08f0*/  EXIT ;  /* 0x000000000000794d */ /* 0x000fea0003800000 */
.L_x_4:
[----:B------:R-:W-:-:S00]  /*0900*/  BRA `(.L_x_4) ;  /* 0xfffffffc00fc7947 */ /* 0x000fc0000383ffff */
[----:B------:R-:W-:-:S00]  /*0910*/  NOP ;  /* 0x0000000000007918 */ /* 0x000fc00000000000 */
        /* <DEDUP_REMOVED lines=14> */
.L_x_5:


//--------------------- .nv.shared.reserved.0     --------------------------
	.section	.nv.shared.reserved.0,"aw",@nobits
	.weak		__nv_reservedSMEM_offset_0_alias
	.size		__nv_reservedSMEM_offset_0_alias, 0, 64
	.other		__nv_reservedSMEM_offset_0_alias,@"STO_CUDA_RESERVED_SHARED STV_DEFAULT"
__nv_reservedSMEM_offset_0_alias:
	.zero		0
	.zero		64


//--------------------- .nv.constant0._Z12matmulKernelPfS_S_iii --------------------------
	.section	.nv.constant0._Z12matmulKernelPfS_S_iii,"a",@progbits
	.sectionflags	@""
	.align	4
.nv.constant0._Z12matmulKernelPfS_S_iii:
	.zero		932


//--------------------- SYMBOLS --------------------------

	.type		.nv.reservedSmem.offset0,@object
	.size		.nv.reservedSmem.offset0,0x4
